	.headerflags	@"EF_CUDA_TEXMODE_UNIFIED EF_CUDA_64BIT_ADDRESS EF_CUDA_ACCELERATORS EF_CUDA_SM90 EF_CUDA_VIRTUAL_SM(EF_CUDA_SM90)"
	.elftype	@"ET_EXEC"


//--------------------- .nv.info                  --------------------------
	.section	.nv.info,"",@"SHT_CUDA_INFO"
	.align	4


	//----- nvinfo : EIATTR_REGCOUNT
	.align		4
        /*0000*/ 	.byte	0x04, 0x2f
        /*0002*/ 	.short	(.L_1 - .L_0)
	.align		4
.L_0:
        /*0004*/ 	.word	index@(triton_poi_fused__unsafe_index_add_convolution_native_batch_norm_backward_42)
        /*0008*/ 	.word	0x00000020


	//----- nvinfo : EIATTR_MIN_STACK_SIZE
	.align		4
.L_1:
        /*000c*/ 	.byte	0x04, 0x12
        /*000e*/ 	.short	(.L_3 - .L_2)
	.align		4
.L_2:
        /*0010*/ 	.word	index@(triton_poi_fused__unsafe_index_add_convolution_native_batch_norm_backward_42)
        /*0014*/ 	.word	0x00000000


	//----- nvinfo : EIATTR_FRAME_SIZE
	.align		4
.L_3:
        /*0018*/ 	.byte	0x04, 0x11
        /*001a*/ 	.short	(.L_5 - .L_4)
	.align		4
.L_4:
        /*001c*/ 	.word	index@(triton_poi_fused__unsafe_index_add_convolution_native_batch_norm_backward_42)
        /*0020*/ 	.word	0x00000000


	//----- nvinfo : EIATTR_MIN_STACK_SIZE
	.align		4
.L_5:
        /*0024*/ 	.byte	0x04, 0x12
        /*0026*/ 	.short	(.L_7 - .L_6)
	.align		4
.L_6:
        /*0028*/ 	.word	index@(triton_poi_fused__unsafe_index_add_convolution_native_batch_norm_backward_42)
        /*002c*/ 	.word	0x00000000
.L_7:


//--------------------- .nv.info.triton_poi_fused__unsafe_index_add_convolution_native_batch_norm_backward_42 --------------------------
	.section	.nv.info.triton_poi_fused__unsafe_index_add_convolution_native_batch_norm_backward_42,"",@"SHT_CUDA_INFO"
	.sectionflags	@""
	.align	4


	//----- nvinfo : EIATTR_CUDA_API_VERSION
	.align		4
        /*0000*/ 	.byte	0x04, 0x37
        /*0002*/ 	.short	(.L_9 - .L_8)
.L_8:
        /*0004*/ 	.word	0x0000007c


	//----- nvinfo : EIATTR_KPARAM_INFO
	.align		4
.L_9:
        /*0008*/ 	.byte	0x04, 0x17
        /*000a*/ 	.short	(.L_11 - .L_10)
.L_10:
        /*000c*/ 	.word	0x00000000
        /*0010*/ 	.short	0x000b
        /*0012*/ 	.short	0x0058
        /*0014*/ 	.byte	0x00, 0xf0, 0x11, 0x00


	//----- nvinfo : EIATTR_KPARAM_INFO
	.align		4
.L_11:
        /*0018*/ 	.byte	0x04, 0x17
        /*001a*/ 	.short	(.L_13 - .L_12)
.L_12:
        /*001c*/ 	.word	0x00000000
        /*0020*/ 	.short	0x000a
        /*0022*/ 	.short	0x0050
        /*0024*/ 	.byte	0x00, 0xf4, 0x21, 0x00


	//----- nvinfo : EIATTR_KPARAM_INFO
	.align		4
.L_13:
        /*0028*/ 	.byte	0x04, 0x17
        /*002a*/ 	.short	(.L_15 - .L_14)
.L_14:
        /*002c*/ 	.word	0x00000000
        /*0030*/ 	.short	0x0009
        /*0032*/ 	.short	0x0048
        /*0034*/ 	.byte	0x00, 0xf4, 0x21, 0x00


	//----- nvinfo : EIATTR_KPARAM_INFO
	.align		4
.L_15:
        /*0038*/ 	.byte	0x04, 0x17
        /*003a*/ 	.short	(.L_17 - .L_16)
.L_16:
        /*003c*/ 	.word	0x00000000
        /*0040*/ 	.short	0x0008
        /*0042*/ 	.short	0x0040
        /*0044*/ 	.byte	0x00, 0xf4, 0x21, 0x00


	//----- nvinfo : EIATTR_KPARAM_INFO
	.align		4
.L_17:
        /*0048*/ 	.byte	0x04, 0x17
        /*004a*/ 	.short	(.L_19 - .L_18)
.L_18:
        /*004c*/ 	.word	0x00000000
        /*0050*/ 	.short	0x0007
        /*0052*/ 	.short	0x0038
        /*0054*/ 	.byte	0x00, 0xf4, 0x21, 0x00


	//----- nvinfo : EIATTR_KPARAM_INFO
	.align		4
.L_19:
        /*0058*/ 	.byte	0x04, 0x17
        /*005a*/ 	.short	(.L_21 - .L_20)
.L_20:
        /*005c*/ 	.word	0x00000000
        /*0060*/ 	.short	0x0006
        /*0062*/ 	.short	0x0030
        /*0064*/ 	.byte	0x00, 0xf4, 0x21, 0x00


	//----- nvinfo : EIATTR_KPARAM_INFO
	.align		4
.L_21:
        /*0068*/ 	.byte	0x04, 0x17
        /*006a*/ 	.short	(.L_23 - .L_22)
.L_22:
        /*006c*/ 	.word	0x00000000
        /*0070*/ 	.short	0x0005
        /*0072*/ 	.short	0x0028
        /*0074*/ 	.byte	0x00, 0xf4, 0x21, 0x00


	//----- nvinfo : EIATTR_KPARAM_INFO
	.align		4
.L_23:
        /*0078*/ 	.byte	0x04, 0x17
        /*007a*/ 	.short	(.L_25 - .L_24)
.L_24:
        /*007c*/ 	.word	0x00000000
        /*0080*/ 	.short	0x0004
        /*0082*/ 	.short	0x0020
        /*0084*/ 	.byte	0x00, 0xf4, 0x21, 0x00


	//----- nvinfo : EIATTR_KPARAM_INFO
	.align		4
.L_25:
        /*0088*/ 	.byte	0x04, 0x17
        /*008a*/ 	.short	(.L_27 - .L_26)
.L_26:
        /*008c*/ 	.word	0x00000000
        /*0090*/ 	.short	0x0003
        /*0092*/ 	.short	0x0018
        /*0094*/ 	.byte	0x00, 0xf4, 0x21, 0x00


	//----- nvinfo : EIATTR_KPARAM_INFO
	.align		4
.L_27:
        /*0098*/ 	.byte	0x04, 0x17
        /*009a*/ 	.short	(.L_29 - .L_28)
.L_28:
        /*009c*/ 	.word	0x00000000
        /*00a0*/ 	.short	0x0002
        /*00a2*/ 	.short	0x0010
        /*00a4*/ 	.byte	0x00, 0xf4, 0x21, 0x00


	//----- nvinfo : EIATTR_KPARAM_INFO
	.align		4
.L_29:
        /*00a8*/ 	.byte	0x04, 0x17
        /*00aa*/ 	.short	(.L_31 - .L_30)
.L_30:
        /*00ac*/ 	.word	0x00000000
        /*00b0*/ 	.short	0x0001
        /*00b2*/ 	.short	0x0008
        /*00b4*/ 	.byte	0x00, 0xf4, 0x21, 0x00


	//----- nvinfo : EIATTR_KPARAM_INFO
	.align		4
.L_31:
        /*00b8*/ 	.byte	0x04, 0x17
        /*00ba*/ 	.short	(.L_33 - .L_32)
.L_32:
        /*00bc*/ 	.word	0x00000000
        /*00c0*/ 	.short	0x0000
        /*00c2*/ 	.short	0x0000
        /*00c4*/ 	.byte	0x00, 0xf4, 0x21, 0x00


	//----- nvinfo : EIATTR_SPARSE_MMA_MASK
	.align		4
.L_33:
        /*00c8*/ 	.byte	0x03, 0x50
        /*00ca*/ 	.short	0x0000


	//----- nvinfo : EIATTR_MAXREG_COUNT
	.align		4
        /*00cc*/ 	.byte	0x03, 0x1b
        /*00ce*/ 	.short	0x00ff


	//----- nvinfo : EIATTR_EXIT_INSTR_OFFSETS
	.align		4
        /*00d0*/ 	.byte	0x04, 0x1c
        /*00d2*/ 	.short	(.L_35 - .L_34)


	//   ....[0]....
.L_34:
        /*00d4*/ 	.word	0x000009e0


	//----- nvinfo : EIATTR_REQNTID
	.align		4
.L_35:
        /*00d8*/ 	.byte	0x04, 0x10
        /*00da*/ 	.short	(.L_37 - .L_36)
.L_36:
        /*00dc*/ 	.word	0x00000080
        /*00e0*/ 	.word	0x00000001
        /*00e4*/ 	.word	0x00000001


	//----- nvinfo : EIATTR_CBANK_PARAM_SIZE
	.align		4
.L_37:
        /*00e8*/ 	.byte	0x03, 0x19
        /*00ea*/ 	.short	0x005c


	//----- nvinfo : EIATTR_PARAM_CBANK
	.align		4
        /*00ec*/ 	.byte	0x04, 0x0a
        /*00ee*/ 	.short	(.L_39 - .L_38)
	.align		4
.L_38:
        /*00f0*/ 	.word	index@(.nv.constant0.triton_poi_fused__unsafe_index_add_convolution_native_batch_norm_backward_42)
        /*00f4*/ 	.short	0x0210
        /*00f6*/ 	.short	0x005c


	//----- nvinfo : EIATTR_SW_WAR
	.align		4
.L_39:
        /*00f8*/ 	.byte	0x04, 0x36
        /*00fa*/ 	.short	(.L_41 - .L_40)
.L_40:
        /*00fc*/ 	.word	0x00000008
.L_41:


//--------------------- .nv.callgraph             --------------------------
	.section	.nv.callgraph,"",@"SHT_CUDA_CALLGRAPH"
	.align	4
	.sectionentsize	8
	.align		4
        /*0000*/ 	.word	0x00000000
	.align		4
        /*0004*/ 	.word	0xffffffff
	.align		4
        /*0008*/ 	.word	0x00000000
	.align		4
        /*000c*/ 	.word	0xfffffffe
	.align		4
        /*0010*/ 	.word	0x00000000
	.align		4
        /*0014*/ 	.word	0xfffffffd
	.align		4
        /*0018*/ 	.word	0x00000000
	.align		4
        /*001c*/ 	.word	0xfffffffc


//--------------------- .text.triton_poi_fused__unsafe_index_add_convolution_native_batch_norm_backward_42 --------------------------
	.section	.text.triton_poi_fused__unsafe_index_add_convolution_native_batch_norm_backward_42,"ax",@progbits
	.align	128
        .global         triton_poi_fused__unsafe_index_add_convolution_native_batch_norm_backward_42
        .type           triton_poi_fused__unsafe_index_add_convolution_native_batch_norm_backward_42,@function
        .size           triton_poi_fused__unsafe_index_add_convolution_native_batch_norm_backward_42,(.L_x_1 - triton_poi_fused__unsafe_index_add_convolution_native_batch_norm_backward_42)
        .other          triton_poi_fused__unsafe_index_add_convolution_native_batch_norm_backward_42,@"STO_CUDA_ENTRY STV_DEFAULT"
triton_poi_fused__unsafe_index_add_convolution_native_batch_norm_backward_42:
.text.triton_poi_fused__unsafe_index_add_convolution_native_batch_norm_backward_42:
[----:B------:R-:W-:Y:S01]  /*0000*/  LDC R1, c[0x0][0x28] ;  /* 0x00000a00ff017b82 */ /* 0x000fe20000000800 */
[----:B------:R-:W1:Y:S07]  /*0010*/  S2R R0, SR_TID.X ;  /* 0x0000000000007919 */ /* 0x000e6e0000002100 */
[----:B------:R-:W2:Y:S01]  /*0020*/  LDC.64 R14, c[0x0][0x228] ;  /* 0x00008a00ff0e7b82 */ /* 0x000ea20000000a00 */
[----:B------:R-:W-:Y:S01]  /*0030*/  ULDC.64 UR4, c[0x0][0x208] ;  /* 0x0000820000047ab9 */ /* 0x000fe20000000a00 */
[----:B------:R-:W-:Y:S01]  /*0040*/  ULDC.64 UR6, c[0x0][0x230] ;  /* 0x00008c0000067ab9 */ /* 0x000fe20000000a00 */
[----:B------:R-:W3:Y:S01]  /*0050*/  S2R R7, SR_CTAID.X ;  /* 0x0000000000077919 */ /* 0x000ee20000002500 */
[----:B------:R-:W-:Y:S01]  /*0060*/  ULDC.64 UR8, c[0x0][0x240] ;  /* 0x0000900000087ab9 */ /* 0x000fe20000000a00 */
[----:B------:R-:W-:-:S03]  /*0070*/  ULDC.64 UR10, c[0x0][0x250] ;  /* 0x00009400000a7ab9 */ /* 0x000fc60000000a00 */
[----:B------:R-:W4:Y:S08]  /*0080*/  LDC.64 R20, c[0x0][0x248] ;  /* 0x00009200ff147b82 */ /* 0x000f300000000a00 */
[----:B------:R-:W5:Y:S01]  /*0090*/  LDC.64 R18, c[0x0][0x238] ;  /* 0x00008e00ff127b82 */ /* 0x000f620000000a00 */
[----:B-1----:R-:W-:-:S05]  /*00a0*/  IMAD.SHL.U32 R0, R0, 0x4, RZ ;  /* 0x0000000400007824 */ /* 0x002fca00078e00ff */
[----:B------:R-:W-:-:S05]  /*00b0*/  LOP3.LUT R0, R0, 0x1fc, RZ, 0xc0, !PT ;  /* 0x000001fc00007812 */ /* 0x000fca00078ec0ff */
[----:B---3--:R-:W-:-:S05]  /*00c0*/  IMAD R2, R7, 0x200, R0 ;  /* 0x0000020007027824 */ /* 0x008fca00078e0200 */
[----:B------:R-:W-:-:S04]  /*00d0*/  SHF.R.S32.HI R3, RZ, 0x1f, R2 ;  /* 0x0000001fff037819 */ /* 0x000fc80000011402 */
[----:B------:R-:W-:-:S04]  /*00e0*/  LEA.HI R3, R3, R2, RZ, 0x6 ;  /* 0x0000000203037211 */ /* 0x000fc800078f30ff */
[----:B------:R-:W-:Y:S02]  /*00f0*/  SHF.R.S32.HI R0, RZ, 0x6, R3 ;  /* 0x00000006ff007819 */ /* 0x000fe40000011403 */
[----:B------:R-:W-:Y:S02]  /*0100*/  LOP3.LUT R3, R3, 0xffffffc0, RZ, 0xc0, !PT ;  /* 0xffffffc003037812 */ /* 0x000fe400078ec0ff */
[----:B------:R-:W-:-:S04]  /*0110*/  LEA.HI R4, R0, R0, RZ, 0x6 ;  /* 0x0000000000047211 */ /* 0x000fc800078f30ff */
[----:B------:R-:W-:-:S05]  /*0120*/  LOP3.LUT R5, R4, 0xffffffc0, RZ, 0xc0, !PT ;  /* 0xffffffc004057812 */ /* 0x000fca00078ec0ff */
[----:B------:R-:W-:-:S04]  /*0130*/  IMAD.IADD R5, R0, 0x1, -R5 ;  /* 0x0000000100057824 */ /* 0x000fc800078e0a05 */
[----:B--2---:R-:W-:-:S06]  /*0140*/  IMAD.WIDE R4, R5, 0x8, R14 ;  /* 0x0000000805047825 */ /* 0x004fcc00078e020e */
[----:B------:R-:W2:Y:S01]  /*0150*/  LDG.E.EL.64 R4, desc[UR4][R4.64] ;  /* 0x0000000404047981 */ /* 0x000ea2000c2e1b00 */
[----:B------:R-:W-:-:S04]  /*0160*/  IMAD.IADD R3, R2, 0x1, -R3 ;  /* 0x0000000102037824 */ /* 0x000fc800078e0a03 */
[----:B------:R-:W-:-:S06]  /*0170*/  IMAD.WIDE R8, R3, 0x8, R14 ;  /* 0x0000000803087825 */ /* 0x000fcc00078e020e */
[----:B------:R-:W3:Y:S01]  /*0180*/  LDG.E.EL.128 R8, desc[UR4][R8.64] ;  /* 0x0000000408087981 */ /* 0x000ee2000c2e1d00 */
[----:B------:R-:W-:Y:S01]  /*0190*/  SHF.R.S32.HI R3, RZ, 0x16, R7 ;  /* 0x00000016ff037819 */ /* 0x000fe20000011407 */
[----:B------:R-:W-:-:S03]  /*01a0*/  VIADD R0, R2, 0x2 ;  /* 0x0000000202007836 */ /* 0x000fc60000000000 */
[----:B------:R-:W-:-:S04]  /*01b0*/  SGXT R3, R3, 0x1 ;  /* 0x000000010303781a */ /* 0x000fc80000000200 */
[C---:B------:R-:W-:Y:S02]  /*01c0*/  LEA.HI R7, R3.reuse, R2, RZ, 0xc ;  /* 0x0000000203077211 */ /* 0x040fe400078f60ff */
[----:B------:R-:W-:Y:S02]  /*01d0*/  LEA.HI R3, R3, R0, RZ, 0x6 ;  /* 0x0000000003037211 */ /* 0x000fe400078f30ff */
[----:B------:R-:W-:Y:S02]  /*01e0*/  SHF.R.S32.HI R7, RZ, 0xc, R7 ;  /* 0x0000000cff077819 */ /* 0x000fe40000011407 */
[----:B------:R-:W-:-:S05]  /*01f0*/  LOP3.LUT R3, R3, 0xffffffc0, RZ, 0xc0, !PT ;  /* 0xffffffc003037812 */ /* 0x000fca00078ec0ff */
[----:B------:R-:W-:Y:S01]  /*0200*/  IMAD.IADD R17, R0, 0x1, -R3 ;  /* 0x0000000100117824 */ /* 0x000fe200078e0a03 */
[----:B------:R-:W-:-:S04]  /*0210*/  LEA.HI R0, R7, R7, RZ, 0x2 ;  /* 0x0000000707007211 */ /* 0x000fc800078f10ff */
[----:B------:R-:W-:Y:S02]  /*0220*/  LOP3.LUT R0, R0, 0xfffffffc, RZ, 0xc0, !PT ;  /* 0xfffffffc00007812 */ /* 0x000fe400078ec0ff */
[----:B--2---:R-:W-:-:S04]  /*0230*/  SHF.R.U32.HI R13, RZ, 0x1a, R5 ;  /* 0x0000001aff0d7819 */ /* 0x004fc80000011605 */
[----:B------:R-:W-:-:S04]  /*0240*/  LOP3.LUT R13, R13, 0x20, RZ, 0xc0, !PT ;  /* 0x000000200d0d7812 */ /* 0x000fc800078ec0ff */
[----:B------:R-:W-:Y:S01]  /*0250*/  IADD3 R6, P0, R4, R13, RZ ;  /* 0x0000000d04067210 */ /* 0x000fe20007f1e0ff */
[C---:B------:R-:W-:Y:S01]  /*0260*/  IMAD.SHL.U32 R4, R7.reuse, 0x400, RZ ;  /* 0x0000040007047824 */ /* 0x040fe200078e00ff */
[----:B---3--:R-:W-:Y:S01]  /*0270*/  SHF.R.U32.HI R16, RZ, 0x1a, R9 ;  /* 0x0000001aff107819 */ /* 0x008fe20000011609 */
[----:B------:R-:W-:Y:S02]  /*0280*/  IMAD.IADD R7, R7, 0x1, -R0 ;  /* 0x0000000107077824 */ /* 0x000fe400078e0a00 */
[----:B------:R-:W-:Y:S01]  /*0290*/  IMAD.X R12, RZ, RZ, R5, P0 ;  /* 0x000000ffff0c7224 */ /* 0x000fe200000e0605 */
[----:B------:R-:W-:Y:S02]  /*02a0*/  SHF.R.S32.HI R13, RZ, 0x1f, R4 ;  /* 0x0000001fff0d7819 */ /* 0x000fe40000011404 */
[----:B------:R-:W-:Y:S02]  /*02b0*/  LEA R5, P0, R6, R4, 0x5 ;  /* 0x0000000406057211 */ /* 0x000fe400078028ff */
[----:B------:R-:W-:-:S02]  /*02c0*/  LOP3.LUT R16, R16, 0x20, RZ, 0xc0, !PT ;  /* 0x0000002010107812 */ /* 0x000fc400078ec0ff */
[----:B------:R-:W-:Y:S02]  /*02d0*/  LEA.HI.X R13, R6, R13, R12, 0x5, P0 ;  /* 0x0000000d060d7211 */ /* 0x000fe400000f2c0c */
[----:B------:R-:W-:Y:S02]  /*02e0*/  SHF.R.U32.HI R12, RZ, 0x1a, R11 ;  /* 0x0000001aff0c7819 */ /* 0x000fe4000001160b */
[----:B------:R-:W-:Y:S02]  /*02f0*/  IADD3 R16, P0, P1, R16, R5, R8 ;  /* 0x0000000510107210 */ /* 0x000fe4000791e008 */
[----:B------:R-:W-:Y:S02]  /*0300*/  LOP3.LUT R12, R12, 0x20, RZ, 0xc0, !PT ;  /* 0x000000200c0c7812 */ /* 0x000fe400078ec0ff */
[----:B------:R-:W-:Y:S01]  /*0310*/  IADD3.X R3, RZ, R13, R9, P0, P1 ;  /* 0x0000000dff037210 */ /* 0x000fe200007e2409 */
[----:B------:R-:W-:Y:S01]  /*0320*/  IMAD.WIDE R8, R17, 0x8, R14 ;  /* 0x0000000811087825 */ /* 0x000fe200078e020e */
[----:B------:R-:W-:-:S02]  /*0330*/  IADD3 R12, P0, P1, R12, R5, R10 ;  /* 0x000000050c0c7210 */ /* 0x000fc4000791e00a */
[C---:B------:R-:W-:Y:S01]  /*0340*/  SHF.L.U64.HI R3, R16.reuse, 0x2, R3 ;  /* 0x0000000210037819 */ /* 0x040fe20000010203 */
[----:B------:R-:W-:Y:S01]  /*0350*/  IMAD.SHL.U32 R16, R16, 0x4, RZ ;  /* 0x0000000410107824 */ /* 0x000fe200078e00ff */
[----:B------:R-:W-:-:S04]  /*0360*/  IADD3.X R11, RZ, R13, R11, P0, P1 ;  /* 0x0000000dff0b7210 */ /* 0x000fc800007e240b */
[C---:B------:R-:W-:Y:S02]  /*0370*/  SHF.L.U64.HI R6, R12.reuse, 0x2, R11 ;  /* 0x000000020c067819 */ /* 0x040fe4000001020b */
[----:B------:R-:W2:Y:S01]  /*0380*/  LDG.E.EL.128 R8, desc[UR4][R8.64] ;  /* 0x0000000408087981 */ /* 0x000ea2000c2e1d00 */
[----:B------:R-:W-:Y:S01]  /*0390*/  IADD3 R22, P2, R16, UR6, RZ ;  /* 0x0000000610167c10 */ /* 0x000fe2000ff5e0ff */
[----:B------:R-:W-:Y:S01]  /*03a0*/  IMAD.SHL.U32 R12, R12, 0x4, RZ ;  /* 0x000000040c0c7824 */ /* 0x000fe200078e00ff */
[----:B------:R-:W-:Y:S02]  /*03b0*/  IADD3 R24, P0, R16, UR8, RZ ;  /* 0x0000000810187c10 */ /* 0x000fe4000ff1e0ff */
[----:B------:R-:W-:Y:S02]  /*03c0*/  IADD3.X R23, R3, UR7, RZ, P2, !PT ;  /* 0x0000000703177c10 */ /* 0x000fe400097fe4ff */
[----:B------:R-:W-:Y:S01]  /*03d0*/  IADD3.X R25, R3, UR9, RZ, P0, !PT ;  /* 0x0000000903197c10 */ /* 0x000fe200087fe4ff */
[----:B----4-:R-:W-:Y:S01]  /*03e0*/  IMAD.WIDE R20, R7, 0x4, R20 ;  /* 0x0000000407147825 */ /* 0x010fe200078e0214 */
[----:B------:R-:W-:Y:S01]  /*03f0*/  IADD3 R16, P1, R16, UR10, RZ ;  /* 0x0000000a10107c10 */ /* 0x000fe2000ff3e0ff */
[----:B------:R5:W3:Y:S01]  /*0400*/  LDG.E.EL R0, desc[UR4][R22.64] ;  /* 0x0000000416007981 */ /* 0x000ae2000c2e1900 */
[----:B------:R-:W-:-:S02]  /*0410*/  IADD3 R14, P0, R12, UR8, RZ ;  /* 0x000000080c0e7c10 */ /* 0x000fc4000ff1e0ff */
[----:B------:R-:W-:Y:S01]  /*0420*/  IADD3.X R17, R3, UR11, RZ, P1, !PT ;  /* 0x0000000b03117c10 */ /* 0x000fe20008ffe4ff */
[----:B------:R-:W4:Y:S01]  /*0430*/  LDG.E.EL R25, desc[UR4][R24.64] ;  /* 0x0000000418197981 */ /* 0x000f22000c2e1900 */
[----:B------:R-:W-:-:S03]  /*0440*/  IADD3.X R15, R6, UR9, RZ, P0, !PT ;  /* 0x00000009060f7c10 */ /* 0x000fc600087fe4ff */
[----:B------:R-:W4:Y:S01]  /*0450*/  LDG.E.EL R4, desc[UR4][R20.64] ;  /* 0x0000000414047981 */ /* 0x000f22000c2e1900 */
[----:B-----5:R-:W-:Y:S01]  /*0460*/  IMAD.WIDE R22, R7, 0x4, R18 ;  /* 0x0000000407167825 */ /* 0x020fe200078e0212 */
[----:B------:R-:W-:Y:S02]  /*0470*/  IADD3 R18, P1, R12, UR10, RZ ;  /* 0x0000000a0c127c10 */ /* 0x000fe4000ff3e0ff */
[----:B------:R-:W5:Y:S02]  /*0480*/  LDG.E.EL R16, desc[UR4][R16.64] ;  /* 0x0000000410107981 */ /* 0x000f64000c2e1900 */
[----:B------:R-:W-:Y:S02]  /*0490*/  IADD3.X R19, R6, UR11, RZ, P1, !PT ;  /* 0x0000000b06137c10 */ /* 0x000fe40008ffe4ff */
[----:B------:R-:W3:Y:S04]  /*04a0*/  LDG.E.EL R15, desc[UR4][R14.64] ;  /* 0x000000040e0f7981 */ /* 0x000ee8000c2e1900 */
[----:B------:R-:W3:Y:S04]  /*04b0*/  LDG.E.EL R18, desc[UR4][R18.64] ;  /* 0x0000000412127981 */ /* 0x000ee8000c2e1900 */
[----:B------:R1:W3:Y:S01]  /*04c0*/  LDG.E.EL R3, desc[UR4][R22.64] ;  /* 0x0000000416037981 */ /* 0x0002e2000c2e1900 */
[----:B------:R-:W-:-:S04]  /*04d0*/  IADD3 R26, P0, R12, UR6, RZ ;  /* 0x000000060c1a7c10 */ /* 0x000fc8000ff1e0ff */
[----:B------:R-:W-:-:S05]  /*04e0*/  IADD3.X R27, R6, UR7, RZ, P0, !PT ;  /* 0x00000007061b7c10 */ /* 0x000fca00087fe4ff */
[----:B------:R2:W3:Y:S01]  /*04f0*/  LDG.E.EL R6, desc[UR4][R26.64] ;  /* 0x000000041a067981 */ /* 0x0004e2000c2e1900 */
[----:B01----:R-:W0:Y:S02]  /*0500*/  LDC.64 R22, c[0x0][0x218] ;  /* 0x00008600ff167b82 */ /* 0x003e240000000a00 */
[----:B0-----:R-:W-:-:S06]  /*0510*/  IMAD.WIDE R22, R7, 0x4, R22 ;  /* 0x0000000407167825 */ /* 0x001fcc00078e0216 */
[----:B------:R-:W3:Y:S01]  /*0520*/  LDG.E.EL R22, desc[UR4][R22.64] ;  /* 0x0000000416167981 */ /* 0x000ee2000c2e1900 */
[----:B--2---:R-:W-:-:S04]  /*0530*/  SHF.R.U32.HI R12, RZ, 0x1a, R9 ;  /* 0x0000001aff0c7819 */ /* 0x004fc80000011609 */
[----:B------:R-:W-:Y:S02]  /*0540*/  LOP3.LUT R12, R12, 0x20, RZ, 0xc0, !PT ;  /* 0x000000200c0c7812 */ /* 0x000fe400078ec0ff */
[----:B------:R-:W-:Y:S02]  /*0550*/  SHF.R.U32.HI R28, RZ, 0x1a, R11 ;  /* 0x0000001aff1c7819 */ /* 0x000fe4000001160b */
[----:B------:R-:W-:Y:S02]  /*0560*/  IADD3 R8, P0, P1, R12, R5, R8 ;  /* 0x000000050c087210 */ /* 0x000fe4000791e008 */
[----:B------:R-:W-:Y:S02]  /*0570*/  LOP3.LUT R28, R28, 0x20, RZ, 0xc0, !PT ;  /* 0x000000201c1c7812 */ /* 0x000fe400078ec0ff */
[----:B------:R-:W-:Y:S01]  /*0580*/  IADD3.X R9, RZ, R13, R9, P0, P1 ;  /* 0x0000000dff097210 */ /* 0x000fe200007e2409 */
[----:B------:R-:W-:Y:S01]  /*0590*/  IMAD.SHL.U32 R20, R8, 0x4, RZ ;  /* 0x0000000408147824 */ /* 0x000fe200078e00ff */
[----:B------:R-:W-:Y:S01]  /*05a0*/  IADD3 R28, P2, P3, R28, R5, R10 ;  /* 0x000000051c1c7210 */ /* 0x000fe20007b5e00a */
[----:B----4-:R-:W-:Y:S01]  /*05b0*/  FADD R25, R4, R25 ;  /* 0x0000001904197221 */ /* 0x010fe20000000000 */
[----:B------:R-:W-:-:S02]  /*05c0*/  SHF.L.U64.HI R8, R8, 0x2, R9 ;  /* 0x0000000208087819 */ /* 0x000fc40000010209 */
[----:B------:R-:W-:Y:S01]  /*05d0*/  IADD3 R26, P1, R20, UR8, RZ ;  /* 0x00000008141a7c10 */ /* 0x000fe2000ff3e0ff */
[----:B-----5:R-:W-:Y:S02]  /*05e0*/  FADD R25, R16, R25 ;  /* 0x0000001910197221 */ /* 0x020fe40000000000 */
[----:B------:R-:W0:Y:S01]  /*05f0*/  LDC.64 R16, c[0x0][0x210] ;  /* 0x00008400ff107b82 */ /* 0x000e220000000a00 */
[----:B---3--:R-:W-:Y:S01]  /*0600*/  FADD R15, R4, R15 ;  /* 0x0000000f040f7221 */ /* 0x008fe20000000000 */
[----:B------:R-:W-:Y:S02]  /*0610*/  IADD3.X R11, RZ, R13, R11, P2, P3 ;  /* 0x0000000dff0b7210 */ /* 0x000fe400017e640b */
[----:B------:R-:W-:Y:S01]  /*0620*/  IADD3.X R27, R8, UR9, RZ, P1, !PT ;  /* 0x00000009081b7c10 */ /* 0x000fe20008ffe4ff */
[----:B------:R-:W-:Y:S01]  /*0630*/  FADD R5, R18, R15 ;  /* 0x0000000f12057221 */ /* 0x000fe20000000000 */
[----:B------:R-:W-:Y:S02]  /*0640*/  IADD3 R18, P0, R20, UR6, RZ ;  /* 0x0000000614127c10 */ /* 0x000fe4000ff1e0ff */
[----:B------:R-:W1:Y:S01]  /*0650*/  LDC.64 R12, c[0x0][0x220] ;  /* 0x00008800ff0c7b82 */ /* 0x000e620000000a00 */
[----:B------:R-:W-:Y:S01]  /*0660*/  IADD3 R20, P2, R20, UR10, RZ ;  /* 0x0000000a14147c10 */ /* 0x000fe2000ff5e0ff */
[----:B------:R-:W-:Y:S01]  /*0670*/  FADD R0, R3, R0 ;  /* 0x0000000003007221 */ /* 0x000fe20000000000 */
[C---:B------:R-:W-:Y:S01]  /*0680*/  SHF.L.U64.HI R10, R28.reuse, 0x2, R11 ;  /* 0x000000021c0a7819 */ /* 0x040fe2000001020b */
[----:B------:R-:W-:Y:S01]  /*0690*/  IMAD.SHL.U32 R28, R28, 0x4, RZ ;  /* 0x000000041c1c7824 */ /* 0x000fe200078e00ff */
[----:B------:R-:W-:Y:S01]  /*06a0*/  IADD3.X R19, R8, UR7, RZ, P0, !PT ;  /* 0x0000000708137c10 */ /* 0x000fe200087fe4ff */
[----:B------:R-:W-:Y:S01]  /*06b0*/  FADD R0, R0, R25 ;  /* 0x0000001900007221 */ /* 0x000fe20000000000 */
[----:B------:R-:W-:Y:S01]  /*06c0*/  IADD3.X R21, R8, UR11, RZ, P2, !PT ;  /* 0x0000000b08157c10 */ /* 0x000fe200097fe4ff */
[----:B------:R-:W2:Y:S01]  /*06d0*/  LDC.64 R24, c[0x0][0x258] ;  /* 0x00009600ff187b82 */ /* 0x000ea20000000a00 */
[----:B------:R-:W3:Y:S01]  /*06e0*/  LDG.E.EL R27, desc[UR4][R26.64] ;  /* 0x000000041a1b7981 */ /* 0x000ee2000c2e1900 */
[----:B------:R-:W-:-:S03]  /*06f0*/  IADD3 R14, P0, R28, UR6, RZ ;  /* 0x000000061c0e7c10 */ /* 0x000fc6000ff1e0ff */
[----:B------:R-:W4:Y:S01]  /*0700*/  LDG.E.EL R18, desc[UR4][R18.64] ;  /* 0x0000000412127981 */ /* 0x000f22000c2e1900 */
[----:B------:R-:W-:Y:S02]  /*0710*/  IADD3.X R15, R10, UR7, RZ, P0, !PT ;  /* 0x000000070a0f7c10 */ /* 0x000fe400087fe4ff */
[----:B------:R-:W-:Y:S01]  /*0720*/  IADD3 R8, P0, R28, UR8, RZ ;  /* 0x000000081c087c10 */ /* 0x000fe2000ff1e0ff */
[----:B------:R-:W5:Y:S03]  /*0730*/  LDG.E.EL R19, desc[UR4][R20.64] ;  /* 0x0000000414137981 */ /* 0x000f66000c2e1900 */
[----:B------:R-:W-:Y:S02]  /*0740*/  IADD3.X R9, R10, UR9, RZ, P0, !PT ;  /* 0x000000090a097c10 */ /* 0x000fe400087fe4ff */
[----:B------:R-:W-:Y:S01]  /*0750*/  IADD3 R28, P0, R28, UR10, RZ ;  /* 0x0000000a1c1c7c10 */ /* 0x000fe2000ff1e0ff */
[----:B0-----:R-:W-:-:S03]  /*0760*/  IMAD.WIDE R16, R2, 0x4, R16 ;  /* 0x0000000402107825 */ /* 0x001fc600078e0210 */
[----:B------:R-:W-:Y:S01]  /*0770*/  IADD3.X R29, R10, UR11, RZ, P0, !PT ;  /* 0x0000000b0a1d7c10 */ /* 0x000fe200087fe4ff */
[----:B-1----:R-:W-:Y:S01]  /*0780*/  IMAD.WIDE R12, R2, 0x4, R12 ;  /* 0x00000004020c7825 */ /* 0x002fe200078e020c */
[----:B------:R-:W4:Y:S04]  /*0790*/  LDG.E.EL R21, desc[UR4][R8.64] ;  /* 0x0000000408157981 */ /* 0x000f28000c2e1900 */
[----:B------:R-:W4:Y:S01]  /*07a0*/  LDG.E.EL R20, desc[UR4][R14.64] ;  /* 0x000000040e147981 */ /* 0x000f22000c2e1900 */
[----:B--2---:R-:W-:-:S03]  /*07b0*/  IMAD.WIDE R24, R7, 0x4, R24 ;  /* 0x0000000407187825 */ /* 0x004fc600078e0218 */
[----:B------:R-:W2:Y:S04]  /*07c0*/  LDG.E.EL R23, desc[UR4][R28.64] ;  /* 0x000000041c177981 */ /* 0x000ea8000c2e1900 */
[----:B------:R-:W2:Y:S04]  /*07d0*/  LDG.E.128 R8, desc[UR4][R16.64] ;  /* 0x0000000410087981 */ /* 0x000ea8000c1e1d00 */
[----:B------:R-:W2:Y:S04]  /*07e0*/  LDG.E.128 R12, desc[UR4][R12.64] ;  /* 0x000000040c0c7981 */ /* 0x000ea8000c1e1d00 */
[----:B------:R5:W2:Y:S01]  /*07f0*/  LDG.E.EL R7, desc[UR4][R24.64] ;  /* 0x0000000418077981 */ /* 0x000aa2000c2e1900 */
[----:B------:R-:W-:Y:S01]  /*0800*/  FADD R6, R3, R6 ;  /* 0x0000000603067221 */ /* 0x000fe20000000000 */
[----:B---3--:R-:W-:-:S04]  /*0810*/  FADD R26, R4, R27 ;  /* 0x0000001b041a7221 */ /* 0x008fc80000000000 */
[----:B-----5:R-:W-:Y:S01]  /*0820*/  FADD R25, R19, R26 ;  /* 0x0000001a13197221 */ /* 0x020fe20000000000 */
[C---:B----4-:R-:W-:Y:S02]  /*0830*/  FADD R26, R3.reuse, R18 ;  /* 0x00000012031a7221 */ /* 0x050fe40000000000 */
[----:B------:R-:W0:Y:S01]  /*0840*/  LDC.64 R18, c[0x0][0x260] ;  /* 0x00009800ff127b82 */ /* 0x000e220000000a00 */
[----:B------:R-:W-:Y:S01]  /*0850*/  FADD R27, R6, R5 ;  /* 0x00000005061b7221 */ /* 0x000fe20000000000 */
[----:B------:R-:W-:Y:S01]  /*0860*/  FADD R4, R4, R21 ;  /* 0x0000001504047221 */ /* 0x000fe20000000000 */
[----:B------:R-:W-:Y:S01]  /*0870*/  FADD R26, R26, R25 ;  /* 0x000000191a1a7221 */ /* 0x000fe20000000000 */
[----:B------:R-:W-:Y:S02]  /*0880*/  FADD R20, R3, R20 ;  /* 0x0000001403147221 */ /* 0x000fe40000000000 */
[----:B--2---:R-:W-:Y:S01]  /*0890*/  FADD R23, R23, R4 ;  /* 0x0000000417177221 */ /* 0x004fe20000000000 */
[--C-:B------:R-:W-:Y:S01]  /*08a0*/  FADD R6, R9, R22.reuse ;  /* 0x0000001609067221 */ /* 0x100fe20000000000 */
[--C-:B------:R-:W-:Y:S01]  /*08b0*/  FADD R5, R8, R22.reuse ;  /* 0x0000001608057221 */ /* 0x100fe20000000000 */
[--C-:B------:R-:W-:Y:S01]  /*08c0*/  FADD R9, R10, R22.reuse ;  /* 0x000000160a097221 */ /* 0x100fe20000000000 */
[----:B------:R-:W-:Y:S01]  /*08d0*/  FADD R22, R11, R22 ;  /* 0x000000160b167221 */ /* 0x000fe20000000000 */
[----:B------:R-:W-:Y:S01]  /*08e0*/  FADD R10, R13, R6 ;  /* 0x000000060d0a7221 */ /* 0x000fe20000000000 */
[----:B------:R-:W-:Y:S01]  /*08f0*/  FADD R3, R12, R5 ;  /* 0x000000050c037221 */ /* 0x000fe20000000000 */
[----:B------:R-:W-:Y:S01]  /*0900*/  FADD R11, R14, R9 ;  /* 0x000000090e0b7221 */ /* 0x000fe20000000000 */
[----:B------:R-:W-:Y:S01]  /*0910*/  FADD R22, R15, R22 ;  /* 0x000000160f167221 */ /* 0x000fe20000000000 */
[----:B------:R-:W-:Y:S01]  /*0920*/  FADD R23, R20, R23 ;  /* 0x0000001714177221 */ /* 0x000fe20000000000 */
[----:B------:R-:W-:Y:S01]  /*0930*/  FADD R9, R10, R27 ;  /* 0x0000001b0a097221 */ /* 0x000fe20000000000 */
[----:B------:R-:W-:Y:S01]  /*0940*/  FADD R10, R11, R26 ;  /* 0x0000001a0b0a7221 */ /* 0x000fe20000000000 */
[--C-:B------:R-:W-:Y:S01]  /*0950*/  FADD R4, R12, -R7.reuse ;  /* 0x800000070c047221 */ /* 0x100fe20000000000 */
[--C-:B------:R-:W-:Y:S01]  /*0960*/  FADD R5, R13, -R7.reuse ;  /* 0x800000070d057221 */ /* 0x100fe20000000000 */
[----:B------:R-:W-:Y:S01]  /*0970*/  FADD R6, R14, -R7 ;  /* 0x800000070e067221 */ /* 0x000fe20000000000 */
[----:B------:R-:W-:Y:S01]  /*0980*/  FADD R8, R3, R0 ;  /* 0x0000000003087221 */ /* 0x000fe20000000000 */
[----:B------:R-:W-:Y:S01]  /*0990*/  FADD R11, R22, R23 ;  /* 0x00000017160b7221 */ /* 0x000fe20000000000 */
[----:B------:R-:W-:Y:S01]  /*09a0*/  FADD R7, R15, -R7 ;  /* 0x800000070f077221 */ /* 0x000fe20000000000 */
[----:B0-----:R-:W-:-:S03]  /*09b0*/  IMAD.WIDE R18, R2, 0x4, R18 ;  /* 0x0000000402127825 */ /* 0x001fc600078e0212 */
[----:B------:R-:W-:Y:S04]  /*09c0*/  STG.E.128 desc[UR4][R16.64], R8 ;  /* 0x0000000810007986 */ /* 0x000fe8000c101d04 */
[----:B------:R-:W-:Y:S01]  /*09d0*/  STG.E.128 desc[UR4][R18.64], R4 ;  /* 0x0000000412007986 */ /* 0x000fe2000c101d04 */
[----:B------:R-:W-:Y:S05]  /*09e0*/  EXIT ;  /* 0x000000000000794d */ /* 0x000fea0003800000 */
.L_x_0:
[----:B------:R-:W-:-:S00]  /*09f0*/  BRA `(.L_x_0) ;  /* 0xfffffffc00fc7947 */ /* 0x000fc0000383ffff */
[----:B------:R-:W-:-:S00]  /*0a00*/  NOP ;  /* 0x0000000000007918 */ /* 0x000fc00000000000 */
[----:B------:R-:W-:-:S00]  /*0a10*/  NOP ;  /* 0x0000000000007918 */ /* 0x000fc00000000000 */
[----:B------:R-:W-:-:S00]  /*0a20*/  NOP ;  /* 0x0000000000007918 */ /* 0x000fc00000000000 */
[----:B------:R-:W-:-:S00]  /*0a30*/  NOP ;  /* 0x0000000000007918 */ /* 0x000fc00000000000 */
[----:B------:R-:W-:-:S00]  /*0a40*/  NOP ;  /* 0x0000000000007918 */ /* 0x000fc00000000000 */
[----:B------:R-:W-:-:S00]  /*0a50*/  NOP ;  /* 0x0000000000007918 */ /* 0x000fc00000000000 */
[----:B------:R-:W-:-:S00]  /*0a60*/  NOP ;  /* 0x0000000000007918 */ /* 0x000fc00000000000 */
[----:B------:R-:W-:-:S00]  /*0a70*/  NOP ;  /* 0x0000000000007918 */ /* 0x000fc00000000000 */
.L_x_1:


//--------------------- .nv.constant0.triton_poi_fused__unsafe_index_add_convolution_native_batch_norm_backward_42 --------------------------
	.section	.nv.constant0.triton_poi_fused__unsafe_index_add_convolution_native_batch_norm_backward_42,"a",@progbits
	.sectionflags	@""
	.align	4
.nv.constant0.triton_poi_fused__unsafe_index_add_convolution_native_batch_norm_backward_42:
	.zero		620
